//
// Generated by NVIDIA NVVM Compiler
//
// Compiler Build ID: CL-36424714
// Cuda compilation tools, release 13.0, V13.0.88
// Based on NVVM 20.0.0
//

.version 9.0
.target sm_100
.address_size 64

	// .globl	_Z12blend_kernelPfPKfi

.visible .entry _Z12blend_kernelPfPKfi(
	.param .u64 .ptr .align 1 _Z12blend_kernelPfPKfi_param_0,
	.param .u64 .ptr .align 1 _Z12blend_kernelPfPKfi_param_1,
	.param .u32 _Z12blend_kernelPfPKfi_param_2
)
{
	.reg .pred 	%p<2>;
	.reg .b32 	%r<17>;
	.reg .b32 	%f<9>;
	.reg .b64 	%rd<15>;

	ld.param.u64 	%rd1, [_Z12blend_kernelPfPKfi_param_0];
	ld.param.u64 	%rd2, [_Z12blend_kernelPfPKfi_param_1];
	ld.param.u32 	%r4, [_Z12blend_kernelPfPKfi_param_2];
	mov.u32 	%r5, %ctaid.x;
	mov.u32 	%r6, %ntid.x;
	mov.u32 	%r7, %tid.x;
	mad.lo.s32 	%r8, %r5, %r6, %r7;
	add.s32 	%r1, %r8, 1;
	mov.u32 	%r9, %ctaid.y;
	mov.u32 	%r10, %ntid.y;
	mov.u32 	%r11, %tid.y;
	mad.lo.s32 	%r12, %r9, %r10, %r11;
	add.s32 	%r2, %r12, 1;
	max.s32 	%r14, %r1, %r2;
	setp.gt.s32 	%p1, %r14, %r4;
	@%p1 bra 	$L__BB0_2;
	cvta.to.global.u64 	%rd3, %rd2;
	cvta.to.global.u64 	%rd4, %rd1;
	add.s32 	%r15, %r4, 2;
	mad.lo.s32 	%r16, %r15, %r2, %r1;
	cvt.s64.s32 	%rd5, %r16;
	mul.wide.s32 	%rd6, %r16, 4;
	add.s64 	%rd7, %rd3, %rd6;
	ld.global.f32 	%f1, [%rd7+-4];
	ld.global.f32 	%f2, [%rd7+4];
	cvt.s64.s32 	%rd8, %r4;
	sub.s64 	%rd9, %rd5, %rd8;
	shl.b64 	%rd10, %rd9, 2;
	add.s64 	%rd11, %rd3, %rd10;
	ld.global.f32 	%f3, [%rd11+-8];
	mul.wide.s32 	%rd12, %r4, 4;
	add.s64 	%rd13, %rd7, %rd12;
	ld.global.f32 	%f4, [%rd13+8];
	add.f32 	%f5, %f1, %f2;
	add.f32 	%f6, %f5, %f3;
	add.f32 	%f7, %f6, %f4;
	mul.f32 	%f8, %f7, 0f3E800000;
	add.s64 	%rd14, %rd4, %rd6;
	st.global.f32 	[%rd14], %f8;
$L__BB0_2:
	ret;

}
	// .globl	_Z17copy_const_kernelPfS_i
.visible .entry _Z17copy_const_kernelPfS_i(
	.param .u64 .ptr .align 1 _Z17copy_const_kernelPfS_i_param_0,
	.param .u64 .ptr .align 1 _Z17copy_const_kernelPfS_i_param_1,
	.param .u32 _Z17copy_const_kernelPfS_i_param_2
)
{
	.reg .pred 	%p<10>;
	.reg .b32 	%r<17>;
	.reg .b32 	%f<2>;
	.reg .b64 	%rd<8>;

	ld.param.u64 	%rd1, [_Z17copy_const_kernelPfS_i_param_0];
	ld.param.u64 	%rd2, [_Z17copy_const_kernelPfS_i_param_1];
	ld.param.u32 	%r5, [_Z17copy_const_kernelPfS_i_param_2];
	mov.u32 	%r6, %ctaid.x;
	mov.u32 	%r7, %ntid.x;
	mov.u32 	%r8, %tid.x;
	mad.lo.s32 	%r9, %r6, %r7, %r8;
	add.s32 	%r1, %r9, 1;
	mov.u32 	%r10, %ctaid.y;
	mov.u32 	%r11, %ntid.y;
	mov.u32 	%r12, %tid.y;
	mad.lo.s32 	%r13, %r10, %r11, %r12;
	add.s32 	%r2, %r13, 1;
	max.s32 	%r15, %r1, %r2;
	setp.gt.s32 	%p1, %r15, %r5;
	@%p1 bra 	$L__BB1_3;
	add.s32 	%r16, %r5, 2;
	mad.lo.s32 	%r3, %r16, %r2, %r1;
	setp.eq.s32 	%p2, %r1, 1;
	setp.eq.s32 	%p3, %r1, %r5;
	or.pred  	%p4, %p2, %p3;
	setp.eq.s32 	%p5, %r2, 1;
	setp.eq.s32 	%p6, %r2, %r5;
	or.pred  	%p7, %p5, %p6;
	or.pred  	%p8, %p4, %p7;
	not.pred 	%p9, %p8;
	@%p9 bra 	$L__BB1_3;
	cvta.to.global.u64 	%rd3, %rd2;
	mul.wide.s32 	%rd4, %r3, 4;
	add.s64 	%rd5, %rd3, %rd4;
	ld.global.f32 	%f1, [%rd5];
	cvta.to.global.u64 	%rd6, %rd1;
	add.s64 	%rd7, %rd6, %rd4;
	st.global.f32 	[%rd7], %f1;
$L__BB1_3:
	ret;

}


// ===== COMPILED SASS (sm_100) =====

	.target	sm_100

	.elftype	@"ET_EXEC"


//--------------------- .note.nv.tkinfo           --------------------------
	.section	.note.nv.tkinfo,"",@"SHT_NOTE"
	.sectionflags	@"SHF_NOTE_NV_TKINFO"
	.tkinfo
        /*0018*/ 	.word	0x00000002
        /*0030*/ 	.string	""
        /*0030*/ 	.string	"ptxas"
        /*0030*/ 	.string	"Cuda compilation tools, release 13.0, V13.0.88"
        /*0030*/ 	.string	"Build cuda_13.0.r13.0/compiler.36424714_0"
        /*0030*/ 	.string	"-arch sm_100 -m 64 "



//--------------------- .note.nv.cuinfo           --------------------------
	.section	.note.nv.cuinfo,"",@"SHT_NOTE"
	.sectionflags	@"SHF_NOTE_NV_CUINFO"
        /*0018*/ 	.short	0x0002
        /*001a*/ 	.short	0x0064
        /*001c*/ 	.short	0x0082
	.zero		2


//--------------------- .nv.info                  --------------------------
	.section	.nv.info,"",@"SHT_CUDA_INFO"
	.align	4


	//----- nvinfo : EIATTR_REGCOUNT
	.align		4
        /*0000*/ 	.byte	0x04, 0x2f
        /*0002*/ 	.short	(.L_1 - .L_0)
	.align		4
.L_0:
        /*0004*/ 	.word	index@(_Z12blend_kernelPfPKfi)
        /*0008*/ 	.word	0x00000010


	//----- nvinfo : EIATTR_FRAME_SIZE
	.align		4
.L_1:
        /*000c*/ 	.byte	0x04, 0x11
        /*000e*/ 	.short	(.L_3 - .L_2)
	.align		4
.L_2:
        /*0010*/ 	.word	index@(_Z12blend_kernelPfPKfi)
        /*0014*/ 	.word	0x00000000


	//----- nvinfo : EIATTR_REGCOUNT
	.align		4
.L_3:
        /*0018*/ 	.byte	0x04, 0x2f
        /*001a*/ 	.short	(.L_5 - .L_4)
	.align		4
.L_4:
        /*001c*/ 	.word	index@(_Z17copy_const_kernelPfS_i)
        /*0020*/ 	.word	0x0000000a


	//----- nvinfo : EIATTR_FRAME_SIZE
	.align		4
.L_5:
        /*0024*/ 	.byte	0x04, 0x11
        /*0026*/ 	.short	(.L_7 - .L_6)
	.align		4
.L_6:
        /*0028*/ 	.word	index@(_Z17copy_const_kernelPfS_i)
        /*002c*/ 	.word	0x00000000


	//----- nvinfo : EIATTR_MIN_STACK_SIZE
	.align		4
.L_7:
        /*0030*/ 	.byte	0x04, 0x12
        /*0032*/ 	.short	(.L_9 - .L_8)
	.align		4
.L_8:
        /*0034*/ 	.word	index@(_Z17copy_const_kernelPfS_i)
        /*0038*/ 	.word	0x00000000


	//----- nvinfo : EIATTR_MIN_STACK_SIZE
	.align		4
.L_9:
        /*003c*/ 	.byte	0x04, 0x12
        /*003e*/ 	.short	(.L_11 - .L_10)
	.align		4
.L_10:
        /*0040*/ 	.word	index@(_Z12blend_kernelPfPKfi)
        /*0044*/ 	.word	0x00000000
.L_11:


//--------------------- .nv.compat                --------------------------
	.section	.nv.compat,"",@"SHT_CUDA_COMPAT_INFO"
	.align	4
        /*0000*/ 	.byte	0x02, 0x09, 0x00, 0x00, 0x02, 0x02, 0x01, 0x00, 0x02, 0x05, 0x05, 0x00, 0x03, 0x07, 0x01, 0x01
        /*0010*/ 	.byte	0x02, 0x03, 0x00, 0x00, 0x02, 0x06, 0x01, 0x00, 0x04, 0x0b, 0x08, 0x00, 0x09, 0x00, 0x00, 0x00
        /*0020*/ 	.byte	0x00, 0x00, 0x00, 0x00


//--------------------- .nv.info._Z17copy_const_kernelPfS_i --------------------------
	.section	.nv.info._Z17copy_const_kernelPfS_i,"",@"SHT_CUDA_INFO"
	.sectionflags	@""
	.align	4


	//----- nvinfo : EIATTR_CUDA_API_VERSION
	.align		4
        /*0000*/ 	.byte	0x04, 0x37
        /*0002*/ 	.short	(.L_13 - .L_12)
.L_12:
        /*0004*/ 	.word	0x00000082


	//----- nvinfo : EIATTR_KPARAM_INFO
	.align		4
.L_13:
        /*0008*/ 	.byte	0x04, 0x17
        /*000a*/ 	.short	(.L_15 - .L_14)
.L_14:
        /*000c*/ 	.word	0x00000000
        /*0010*/ 	.short	0x0002
        /*0012*/ 	.short	0x0010
        /*0014*/ 	.byte	0x00, 0xf0, 0x11, 0x00


	//----- nvinfo : EIATTR_KPARAM_INFO
	.align		4
.L_15:
        /*0018*/ 	.byte	0x04, 0x17
        /*001a*/ 	.short	(.L_17 - .L_16)
.L_16:
        /*001c*/ 	.word	0x00000000
        /*0020*/ 	.short	0x0001
        /*0022*/ 	.short	0x0008
        /*0024*/ 	.byte	0x00, 0xf5, 0x21, 0x00


	//----- nvinfo : EIATTR_KPARAM_INFO
	.align		4
.L_17:
        /*0028*/ 	.byte	0x04, 0x17
        /*002a*/ 	.short	(.L_19 - .L_18)
.L_18:
        /*002c*/ 	.word	0x00000000
        /*0030*/ 	.short	0x0000
        /*0032*/ 	.short	0x0000
        /*0034*/ 	.byte	0x00, 0xf5, 0x21, 0x00


	//----- nvinfo : EIATTR_SPARSE_MMA_MASK
	.align		4
.L_19:
        /*0038*/ 	.byte	0x03, 0x50
        /*003a*/ 	.short	0x0000


	//----- nvinfo : EIATTR_MAXREG_COUNT
	.align		4
        /*003c*/ 	.byte	0x03, 0x1b
        /*003e*/ 	.short	0x00ff


	//----- nvinfo : EIATTR_MERCURY_ISA_VERSION
	.align		4
        /*0040*/ 	.byte	0x03, 0x5f
        /*0042*/ 	.short	0x0101


	//----- nvinfo : EIATTR_VRC_CTA_INIT_COUNT
	.align		4
        /*0044*/ 	.byte	0x02, 0x4a
	.zero		1
	.zero		1


	//----- nvinfo : EIATTR_EXIT_INSTR_OFFSETS
	.align		4
        /*0048*/ 	.byte	0x04, 0x1c
        /*004a*/ 	.short	(.L_21 - .L_20)


	//   ....[0]....
.L_20:
        /*004c*/ 	.word	0x000000e0


	//   ....[1]....
        /*0050*/ 	.word	0x00000160


	//   ....[2]....
        /*0054*/ 	.word	0x000001e0


	//----- nvinfo : EIATTR_CBANK_PARAM_SIZE
	.align		4
.L_21:
        /*0058*/ 	.byte	0x03, 0x19
        /*005a*/ 	.short	0x0014


	//----- nvinfo : EIATTR_PARAM_CBANK
	.align		4
        /*005c*/ 	.byte	0x04, 0x0a
        /*005e*/ 	.short	(.L_23 - .L_22)
	.align		4
.L_22:
        /*0060*/ 	.word	index@(.nv.constant0._Z17copy_const_kernelPfS_i)
        /*0064*/ 	.short	0x0380
        /*0066*/ 	.short	0x0014


	//----- nvinfo : EIATTR_SW_WAR
	.align		4
.L_23:
        /*0068*/ 	.byte	0x04, 0x36
        /*006a*/ 	.short	(.L_25 - .L_24)
.L_24:
        /*006c*/ 	.word	0x00000008
.L_25:


//--------------------- .nv.info._Z12blend_kernelPfPKfi --------------------------
	.section	.nv.info._Z12blend_kernelPfPKfi,"",@"SHT_CUDA_INFO"
	.sectionflags	@""
	.align	4


	//----- nvinfo : EIATTR_CUDA_API_VERSION
	.align		4
        /*0000*/ 	.byte	0x04, 0x37
        /*0002*/ 	.short	(.L_27 - .L_26)
.L_26:
        /*0004*/ 	.word	0x00000082


	//----- nvinfo : EIATTR_KPARAM_INFO
	.align		4
.L_27:
        /*0008*/ 	.byte	0x04, 0x17
        /*000a*/ 	.short	(.L_29 - .L_28)
.L_28:
        /*000c*/ 	.word	0x00000000
        /*0010*/ 	.short	0x0002
        /*0012*/ 	.short	0x0010
        /*0014*/ 	.byte	0x00, 0xf0, 0x11, 0x00


	//----- nvinfo : EIATTR_KPARAM_INFO
	.align		4
.L_29:
        /*0018*/ 	.byte	0x04, 0x17
        /*001a*/ 	.short	(.L_31 - .L_30)
.L_30:
        /*001c*/ 	.word	0x00000000
        /*0020*/ 	.short	0x0001
        /*0022*/ 	.short	0x0008
        /*0024*/ 	.byte	0x00, 0xf5, 0x21, 0x00


	//----- nvinfo : EIATTR_KPARAM_INFO
	.align		4
.L_31:
        /*0028*/ 	.byte	0x04, 0x17
        /*002a*/ 	.short	(.L_33 - .L_32)
.L_32:
        /*002c*/ 	.word	0x00000000
        /*0030*/ 	.short	0x0000
        /*0032*/ 	.short	0x0000
        /*0034*/ 	.byte	0x00, 0xf5, 0x21, 0x00


	//----- nvinfo : EIATTR_SPARSE_MMA_MASK
	.align		4
.L_33:
        /*0038*/ 	.byte	0x03, 0x50
        /*003a*/ 	.short	0x0000


	//----- nvinfo : EIATTR_MAXREG_COUNT
	.align		4
        /*003c*/ 	.byte	0x03, 0x1b
        /*003e*/ 	.short	0x00ff


	//----- nvinfo : EIATTR_MERCURY_ISA_VERSION
	.align		4
        /*0040*/ 	.byte	0x03, 0x5f
        /*0042*/ 	.short	0x0101


	//----- nvinfo : EIATTR_VRC_CTA_INIT_COUNT
	.align		4
        /*0044*/ 	.byte	0x02, 0x4a
	.zero		1
	.zero		1


	//----- nvinfo : EIATTR_EXIT_INSTR_OFFSETS
	.align		4
        /*0048*/ 	.byte	0x04, 0x1c
        /*004a*/ 	.short	(.L_35 - .L_34)


	//   ....[0]....
.L_34:
        /*004c*/ 	.word	0x000000e0


	//   ....[1]....
        /*0050*/ 	.word	0x00000260


	//----- nvinfo : EIATTR_CBANK_PARAM_SIZE
	.align		4
.L_35:
        /*0054*/ 	.byte	0x03, 0x19
        /*0056*/ 	.short	0x0014


	//----- nvinfo : EIATTR_PARAM_CBANK
	.align		4
        /*0058*/ 	.byte	0x04, 0x0a
        /*005a*/ 	.short	(.L_37 - .L_36)
	.align		4
.L_36:
        /*005c*/ 	.word	index@(.nv.constant0._Z12blend_kernelPfPKfi)
        /*0060*/ 	.short	0x0380
        /*0062*/ 	.short	0x0014


	//----- nvinfo : EIATTR_SW_WAR
	.align		4
.L_37:
        /*0064*/ 	.byte	0x04, 0x36
        /*0066*/ 	.short	(.L_39 - .L_38)
.L_38:
        /*0068*/ 	.word	0x00000008
.L_39:


//--------------------- .nv.callgraph             --------------------------
	.section	.nv.callgraph,"",@"SHT_CUDA_CALLGRAPH"
	.align	4
	.sectionentsize	8
	.align		4
        /*0000*/ 	.word	0x00000000
	.align		4
        /*0004*/ 	.word	0xffffffff
	.align		4
        /*0008*/ 	.word	0x00000000
	.align		4
        /*000c*/ 	.word	0xfffffffe
	.align		4
        /*0010*/ 	.word	0x00000000
	.align		4
        /*0014*/ 	.word	0xfffffffd
	.align		4
        /*0018*/ 	.word	0x00000000
	.align		4
        /*001c*/ 	.word	0xfffffffc


//--------------------- .text._Z17copy_const_kernelPfS_i --------------------------
	.section	.text._Z17copy_const_kernelPfS_i,"ax",@progbits
	.align	128
        .global         _Z17copy_const_kernelPfS_i
        .type           _Z17copy_const_kernelPfS_i,@function
        .size           _Z17copy_const_kernelPfS_i,(.L_x_2 - _Z17copy_const_kernelPfS_i)
        .other          _Z17copy_const_kernelPfS_i,@"STO_CUDA_ENTRY STV_DEFAULT"
_Z17copy_const_kernelPfS_i:
.text._Z17copy_const_kernelPfS_i:
[----:B------:R-:W-:Y:S01]  /*0000*/  LDC R1, c[0x0][0x37c] ;  /* 0x0000df00ff017b82 */ /* 0x000fe20000000800 */
[----:B------:R-:W0:Y:S07]  /*0010*/  S2R R3, SR_TID.X ;  /* 0x0000000000037919 */ /* 0x000e2e0000002100 */
[----:B------:R-:W0:Y:S01]  /*0020*/  LDC R0, c[0x0][0x360] ;  /* 0x0000d800ff007b82 */ /* 0x000e220000000800 */
[----:B------:R-:W1:Y:S01]  /*0030*/  LDCU UR6, c[0x0][0x390] ;  /* 0x00007200ff0677ac */ /* 0x000e620008000800 */
[----:B------:R-:W2:Y:S06]  /*0040*/  S2R R5, SR_TID.Y ;  /* 0x0000000000057919 */ /* 0x000eac0000002200 */
[----:B------:R-:W0:Y:S08]  /*0050*/  S2UR UR4, SR_CTAID.X ;  /* 0x00000000000479c3 */ /* 0x000e300000002500 */
[----:B------:R-:W2:Y:S08]  /*0060*/  S2UR UR5, SR_CTAID.Y ;  /* 0x00000000000579c3 */ /* 0x000eb00000002600 */
[----:B------:R-:W2:Y:S01]  /*0070*/  LDC R2, c[0x0][0x364] ;  /* 0x0000d900ff027b82 */ /* 0x000ea20000000800 */
[----:B0-----:R-:W-:-:S04]  /*0080*/  IMAD R0, R0, UR4, R3 ;  /* 0x0000000400007c24 */ /* 0x001fc8000f8e0203 */
[----:B------:R-:W-:Y:S02]  /*0090*/  VIADD R0, R0, 0x1 ;  /* 0x0000000100007836 */ /* 0x000fe40000000000 */
[----:B--2---:R-:W-:-:S04]  /*00a0*/  IMAD R2, R2, UR5, R5 ;  /* 0x0000000502027c24 */ /* 0x004fc8000f8e0205 */
[----:B------:R-:W-:-:S05]  /*00b0*/  VIADD R3, R2, 0x1 ;  /* 0x0000000102037836 */ /* 0x000fca0000000000 */
[----:B------:R-:W-:-:S04]  /*00c0*/  VIMNMX R2, PT, PT, R0, R3, !PT ;  /* 0x0000000300027248 */ /* 0x000fc80007fe0100 */
[----:B-1----:R-:W-:-:S13]  /*00d0*/  ISETP.GT.AND P0, PT, R2, UR6, PT ;  /* 0x0000000602007c0c */ /* 0x002fda000bf04270 */
[----:B------:R-:W-:Y:S05]  /*00e0*/  @P0 EXIT ;  /* 0x000000000000094d */ /* 0x000fea0003800000 */
[C---:B------:R-:W-:Y:S01]  /*00f0*/  ISETP.NE.AND P0, PT, R0.reuse, UR6, PT ;  /* 0x0000000600007c0c */ /* 0x040fe2000bf05270 */
[----:B------:R-:W-:Y:S02]  /*0100*/  UIADD3 UR4, UPT, UPT, UR6, 0x2, URZ ;  /* 0x0000000206047890 */ /* 0x000fe4000fffe0ff */
[C---:B------:R-:W-:Y:S02]  /*0110*/  ISETP.NE.AND P1, PT, R3.reuse, UR6, PT ;  /* 0x0000000603007c0c */ /* 0x040fe4000bf25270 */
[----:B------:R-:W-:Y:S02]  /*0120*/  ISETP.EQ.OR P0, PT, R0, 0x1, !P0 ;  /* 0x000000010000780c */ /* 0x000fe40004702670 */
[C---:B------:R-:W-:Y:S01]  /*0130*/  ISETP.EQ.OR P1, PT, R3.reuse, 0x1, !P1 ;  /* 0x000000010300780c */ /* 0x040fe20004f22670 */
[----:B------:R-:W-:-:S03]  /*0140*/  IMAD R7, R3, UR4, R0 ;  /* 0x0000000403077c24 */ /* 0x000fc6000f8e0200 */
[----:B------:R-:W-:-:S13]  /*0150*/  PLOP3.LUT P0, PT, P0, P1, PT, 0xf8, 0x8f ;  /* 0x00000000008f781c */ /* 0x000fda0000703f70 */
[----:B------:R-:W-:Y:S05]  /*0160*/  @!P0 EXIT ;  /* 0x000000000000894d */ /* 0x000fea0003800000 */
[----:B------:R-:W0:Y:S01]  /*0170*/  LDC.64 R2, c[0x0][0x388] ;  /* 0x0000e200ff027b82 */ /* 0x000e220000000a00 */
[----:B------:R-:W1:Y:S07]  /*0180*/  LDCU.64 UR4, c[0x0][0x358] ;  /* 0x00006b00ff0477ac */ /* 0x000e6e0008000a00 */
[----:B------:R-:W2:Y:S01]  /*0190*/  LDC.64 R4, c[0x0][0x380] ;  /* 0x0000e000ff047b82 */ /* 0x000ea20000000a00 */
[----:B0-----:R-:W-:-:S06]  /*01a0*/  IMAD.WIDE R2, R7, 0x4, R2 ;  /* 0x0000000407027825 */ /* 0x001fcc00078e0202 */
[----:B-1----:R-:W3:Y:S01]  /*01b0*/  LDG.E R3, desc[UR4][R2.64] ;  /* 0x0000000402037981 */ /* 0x002ee2000c1e1900 */
[----:B--2---:R-:W-:-:S05]  /*01c0*/  IMAD.WIDE R4, R7, 0x4, R4 ;  /* 0x0000000407047825 */ /* 0x004fca00078e0204 */
[----:B---3--:R-:W-:Y:S01]  /*01d0*/  STG.E desc[UR4][R4.64], R3 ;  /* 0x0000000304007986 */ /* 0x008fe2000c101904 */
[----:B------:R-:W-:Y:S05]  /*01e0*/  EXIT ;  /* 0x000000000000794d */ /* 0x000fea0003800000 */
.L_x_0:
[----:B------:R-:W-:-:S00]  /*01f0*/  BRA `(.L_x_0) ;  /* 0xfffffffc00fc7947 */ /* 0x000fc0000383ffff */
[----:B------:R-:W-:-:S00]  /*0200*/  NOP ;  /* 0x0000000000007918 */ /* 0x000fc00000000000 */
[----:B------:R-:W-:-:S00]  /*0210*/  NOP ;  /* 0x0000000000007918 */ /* 0x000fc00000000000 */
[----:B------:R-:W-:-:S00]  /*0220*/  NOP ;  /* 0x0000000000007918 */ /* 0x000fc00000000000 */
[----:B------:R-:W-:-:S00]  /*0230*/  NOP ;  /* 0x0000000000007918 */ /* 0x000fc00000000000 */
[----:B------:R-:W-:-:S00]  /*0240*/  NOP ;  /* 0x0000000000007918 */ /* 0x000fc00000000000 */
[----:B------:R-:W-:-:S00]  /*0250*/  NOP ;  /* 0x0000000000007918 */ /* 0x000fc00000000000 */
[----:B------:R-:W-:-:S00]  /*0260*/  NOP ;  /* 0x0000000000007918 */ /* 0x000fc00000000000 */
[----:B------:R-:W-:-:S00]  /*0270*/  NOP ;  /* 0x0000000000007918 */ /* 0x000fc00000000000 */
.L_x_2:


//--------------------- .text._Z12blend_kernelPfPKfi --------------------------
	.section	.text._Z12blend_kernelPfPKfi,"ax",@progbits
	.align	128
        .global         _Z12blend_kernelPfPKfi
        .type           _Z12blend_kernelPfPKfi,@function
        .size           _Z12blend_kernelPfPKfi,(.L_x_3 - _Z12blend_kernelPfPKfi)
        .other          _Z12blend_kernelPfPKfi,@"STO_CUDA_ENTRY STV_DEFAULT"
_Z12blend_kernelPfPKfi:
.text._Z12blend_kernelPfPKfi:
[----:B------:R-:W-:Y:S01]  /*0000*/  LDC R1, c[0x0][0x37c] ;  /* 0x0000df00ff017b82 */ /* 0x000fe20000000800 */
[----:B------:R-:W0:Y:S07]  /*0010*/  S2R R3, SR_TID.X ;  /* 0x0000000000037919 */ /* 0x000e2e0000002100 */
[----:B------:R-:W0:Y:S01]  /*0020*/  LDC R0, c[0x0][0x360] ;  /* 0x0000d800ff007b82 */ /* 0x000e220000000800 */
[----:B------:R-:W1:Y:S07]  /*0030*/  S2R R5, SR_TID.Y ;  /* 0x0000000000057919 */ /* 0x000e6e0000002200 */
[----:B------:R-:W0:Y:S08]  /*0040*/  S2UR UR4, SR_CTAID.X ;  /* 0x00000000000479c3 */ /* 0x000e300000002500 */
[----:B------:R-:W1:Y:S08]  /*0050*/  S2UR UR5, SR_CTAID.Y ;  /* 0x00000000000579c3 */ /* 0x000e700000002600 */
[----:B------:R-:W1:Y:S08]  /*0060*/  LDC R2, c[0x0][0x364] ;  /* 0x0000d900ff027b82 */ /* 0x000e700000000800 */
[----:B------:R-:W2:Y:S01]  /*0070*/  LDC R7, c[0x0][0x390] ;  /* 0x0000e400ff077b82 */ /* 0x000ea20000000800 */
[----:B0-----:R-:W-:-:S05]  /*0080*/  IMAD R0, R0, UR4, R3 ;  /* 0x0000000400007c24 */ /* 0x001fca000f8e0203 */
[----:B------:R-:W-:Y:S01]  /*0090*/  IADD3 R0, PT, PT, R0, 0x1, RZ ;  /* 0x0000000100007810 */ /* 0x000fe20007ffe0ff */
[----:B-1----:R-:W-:-:S05]  /*00a0*/  IMAD R2, R2, UR5, R5 ;  /* 0x0000000502027c24 */ /* 0x002fca000f8e0205 */
[----:B------:R-:W-:-:S04]  /*00b0*/  IADD3 R5, PT, PT, R2, 0x1, RZ ;  /* 0x0000000102057810 */ /* 0x000fc80007ffe0ff */
[----:B------:R-:W-:-:S04]  /*00c0*/  VIMNMX R2, PT, PT, R0, R5, !PT ;  /* 0x0000000500027248 */ /* 0x000fc80007fe0100 */
[----:B--2---:R-:W-:-:S13]  /*00d0*/  ISETP.GT.AND P0, PT, R2, R7, PT ;  /* 0x000000070200720c */ /* 0x004fda0003f04270 */
[----:B------:R-:W-:Y:S05]  /*00e0*/  @P0 EXIT ;  /* 0x000000000000094d */ /* 0x000fea0003800000 */
[----:B------:R-:W0:Y:S01]  /*00f0*/  LDC.64 R2, c[0x0][0x388] ;  /* 0x0000e200ff027b82 */ /* 0x000e220000000a00 */
[----:B------:R-:W1:Y:S01]  /*0100*/  LDCU.64 UR6, c[0x0][0x388] ;  /* 0x00007100ff0677ac */ /* 0x000e620008000a00 */
[----:B------:R-:W-:Y:S01]  /*0110*/  IADD3 R4, PT, PT, R7, 0x2, RZ ;  /* 0x0000000207047810 */ /* 0x000fe20007ffe0ff */
[----:B------:R-:W2:Y:S04]  /*0120*/  LDCU.64 UR4, c[0x0][0x358] ;  /* 0x00006b00ff0477ac */ /* 0x000ea80008000a00 */
[----:B------:R-:W-:Y:S01]  /*0130*/  IMAD R11, R5, R4, R0 ;  /* 0x00000004050b7224 */ /* 0x000fe200078e0200 */
[----:B------:R-:W-:-:S04]  /*0140*/  SHF.R.S32.HI R0, RZ, 0x1f, R7 ;  /* 0x0000001fff007819 */ /* 0x000fc80000011407 */
[----:B------:R-:W-:-:S04]  /*0150*/  IADD3 R4, P0, PT, R11, -R7, RZ ;  /* 0x800000070b047210 */ /* 0x000fc80007f1e0ff */
[----:B------:R-:W-:Y:S02]  /*0160*/  LEA.HI.X.SX32 R5, R11, ~R0, 0x1, P0 ;  /* 0x800000000b057211 */ /* 0x000fe400000f0eff */
[----:B-1----:R-:W-:-:S04]  /*0170*/  LEA R8, P0, R4, UR6, 0x2 ;  /* 0x0000000604087c11 */ /* 0x002fc8000f8010ff */
[----:B------:R-:W-:Y:S01]  /*0180*/  LEA.HI.X R9, R4, UR7, R5, 0x2, P0 ;  /* 0x0000000704097c11 */ /* 0x000fe200080f1405 */
[----:B0-----:R-:W-:-:S04]  /*0190*/  IMAD.WIDE R2, R11, 0x4, R2 ;  /* 0x000000040b027825 */ /* 0x001fc800078e0202 */
[----:B--2---:R-:W2:Y:S01]  /*01a0*/  LDG.E R8, desc[UR4][R8.64+-0x8] ;  /* 0xfffff80408087981 */ /* 0x004ea2000c1e1900 */
[----:B------:R-:W-:-:S03]  /*01b0*/  IMAD.WIDE R4, R7, 0x4, R2 ;  /* 0x0000000407047825 */ /* 0x000fc600078e0202 */
[----:B------:R-:W3:Y:S01]  /*01c0*/  LDG.E R0, desc[UR4][R2.64+-0x4] ;  /* 0xfffffc0402007981 */ /* 0x000ee2000c1e1900 */
[----:B------:R-:W0:Y:S03]  /*01d0*/  LDC.64 R6, c[0x0][0x380] ;  /* 0x0000e000ff067b82 */ /* 0x000e260000000a00 */
[----:B------:R-:W3:Y:S04]  /*01e0*/  LDG.E R13, desc[UR4][R2.64+0x4] ;  /* 0x00000404020d7981 */ /* 0x000ee8000c1e1900 */
[----:B------:R-:W4:Y:S01]  /*01f0*/  LDG.E R4, desc[UR4][R4.64+0x8] ;  /* 0x0000080404047981 */ /* 0x000f22000c1e1900 */
[----:B0-----:R-:W-:-:S04]  /*0200*/  IMAD.WIDE R6, R11, 0x4, R6 ;  /* 0x000000040b067825 */ /* 0x001fc800078e0206 */
[----:B---3--:R-:W-:-:S04]  /*0210*/  FADD R13, R0, R13 ;  /* 0x0000000d000d7221 */ /* 0x008fc80000000000 */
[----:B--2---:R-:W-:-:S04]  /*0220*/  FADD R13, R8, R13 ;  /* 0x0000000d080d7221 */ /* 0x004fc80000000000 */
[----:B----4-:R-:W-:-:S04]  /*0230*/  FADD R13, R4, R13 ;  /* 0x0000000d040d7221 */ /* 0x010fc80000000000 */
[----:B------:R-:W-:-:S05]  /*0240*/  FMUL R13, R13, 0.25 ;  /* 0x3e8000000d0d7820 */ /* 0x000fca0000400000 */
[----:B------:R-:W-:Y:S01]  /*0250*/  STG.E desc[UR4][R6.64], R13 ;  /* 0x0000000d06007986 */ /* 0x000fe2000c101904 */
[----:B------:R-:W-:Y:S05]  /*0260*/  EXIT ;  /* 0x000000000000794d */ /* 0x000fea0003800000 */
.L_x_1:
        /* <DEDUP_REMOVED lines=9> */
.L_x_3:


//--------------------- .nv.shared.reserved.0     --------------------------
	.section	.nv.shared.reserved.0,"aw",@nobits
	.weak		__nv_reservedSMEM_offset_0_alias
	.size		__nv_reservedSMEM_offset_0_alias, 0, 64
	.other		__nv_reservedSMEM_offset_0_alias,@"STO_CUDA_RESERVED_SHARED STV_DEFAULT"
__nv_reservedSMEM_offset_0_alias:
	.zero		0
	.zero		64


//--------------------- .nv.constant0._Z17copy_const_kernelPfS_i --------------------------
	.section	.nv.constant0._Z17copy_const_kernelPfS_i,"a",@progbits
	.sectionflags	@""
	.align	4
.nv.constant0._Z17copy_const_kernelPfS_i:
	.zero		916


//--------------------- .nv.constant0._Z12blend_kernelPfPKfi --------------------------
	.section	.nv.constant0._Z12blend_kernelPfPKfi,"a",@progbits
	.sectionflags	@""
	.align	4
.nv.constant0._Z12blend_kernelPfPKfi:
	.zero		916


//--------------------- SYMBOLS --------------------------

	.type		.nv.reservedSmem.offset0,@object
	.size		.nv.reservedSmem.offset0,0x4
